//
// Generated by NVIDIA NVVM Compiler
//
// Compiler Build ID: CL-36424714
// Cuda compilation tools, release 13.0, V13.0.88
// Based on NVVM 20.0.0
//

.version 9.0
.target sm_100
.address_size 64

	// .globl	_Z12hello_kernelv
.extern .func  (.param .b32 func_retval0) vprintf
(
	.param .b64 vprintf_param_0,
	.param .b64 vprintf_param_1
)
;
.global .align 1 .b8 $str[21] = {72, 101, 108, 108, 111, 32, 102, 114, 111, 109, 32, 116, 105, 100, 32, 58, 32, 37, 100, 10};

.visible .entry _Z12hello_kernelv()
{
	.local .align 8 .b8 	__local_depot0[8];
	.reg .b64 	%SP;
	.reg .b64 	%SPL;
	.reg .b32 	%r<7>;
	.reg .b64 	%rd<5>;

	mov.u64 	%SPL, __local_depot0;
	cvta.local.u64 	%SP, %SPL;
	add.u64 	%rd1, %SP, 0;
	add.u64 	%rd2, %SPL, 0;
	mov.u32 	%r1, %ntid.x;
	mov.u32 	%r2, %ctaid.x;
	mov.u32 	%r3, %tid.x;
	mad.lo.s32 	%r4, %r1, %r2, %r3;
	st.local.u32 	[%rd2], %r4;
	mov.u64 	%rd3, $str;
	cvta.global.u64 	%rd4, %rd3;
	{ // callseq 0, 0
	.param .b64 param0;
	st.param.b64 	[param0], %rd4;
	.param .b64 param1;
	st.param.b64 	[param1], %rd1;
	.param .b32 retval0;
	call.uni (retval0), 
	vprintf, 
	(
	param0, 
	param1
	);
	ld.param.b32 	%r5, [retval0];
	} // callseq 0
	ret;

}


// ===== COMPILED SASS (sm_100) =====

	.target	sm_100

	.elftype	@"ET_EXEC"


//--------------------- .note.nv.tkinfo           --------------------------
	.section	.note.nv.tkinfo,"",@"SHT_NOTE"
	.sectionflags	@"SHF_NOTE_NV_TKINFO"
	.tkinfo
        /*0018*/ 	.word	0x00000002
        /*0030*/ 	.string	""
        /*0030*/ 	.string	"ptxas"
        /*0030*/ 	.string	"Cuda compilation tools, release 13.0, V13.0.88"
        /*0030*/ 	.string	"Build cuda_13.0.r13.0/compiler.36424714_0"
        /*0030*/ 	.string	"-arch sm_100 -m 64 "



//--------------------- .note.nv.cuinfo           --------------------------
	.section	.note.nv.cuinfo,"",@"SHT_NOTE"
	.sectionflags	@"SHF_NOTE_NV_CUINFO"
        /*0018*/ 	.short	0x0002
        /*001a*/ 	.short	0x0064
        /*001c*/ 	.short	0x0082
	.zero		2


//--------------------- .nv.info                  --------------------------
	.section	.nv.info,"",@"SHT_CUDA_INFO"
	.align	4


	//----- nvinfo : EIATTR_REGCOUNT
	.align		4
        /*0000*/ 	.byte	0x04, 0x2f
        /*0002*/ 	.short	(.L_2 - .L_1)
	.align		4
.L_1:
        /*0004*/ 	.word	index@(_Z12hello_kernelv)
        /*0008*/ 	.word	0x00000018


	//----- nvinfo : EIATTR_FRAME_SIZE
	.align		4
.L_2:
        /*000c*/ 	.byte	0x04, 0x11
        /*000e*/ 	.short	(.L_4 - .L_3)
	.align		4
.L_3:
        /*0010*/ 	.word	index@(_Z12hello_kernelv)
        /*0014*/ 	.word	0x00000008


	//----- nvinfo : EIATTR_MIN_STACK_SIZE
	.align		4
.L_4:
        /*0018*/ 	.byte	0x04, 0x12
        /*001a*/ 	.short	(.L_6 - .L_5)
	.align		4
.L_5:
        /*001c*/ 	.word	index@(_Z12hello_kernelv)
        /*0020*/ 	.word	0x00000008
.L_6:


//--------------------- .nv.compat                --------------------------
	.section	.nv.compat,"",@"SHT_CUDA_COMPAT_INFO"
	.align	4
        /*0000*/ 	.byte	0x02, 0x09, 0x00, 0x00, 0x02, 0x02, 0x01, 0x00, 0x02, 0x05, 0x05, 0x00, 0x03, 0x07, 0x01, 0x01
        /*0010*/ 	.byte	0x02, 0x03, 0x00, 0x00, 0x02, 0x06, 0x01, 0x00, 0x04, 0x0b, 0x08, 0x00, 0x09, 0x00, 0x00, 0x00
        /*0020*/ 	.byte	0x00, 0x00, 0x00, 0x00


//--------------------- .nv.info._Z12hello_kernelv --------------------------
	.section	.nv.info._Z12hello_kernelv,"",@"SHT_CUDA_INFO"
	.sectionflags	@""
	.align	4


	//----- nvinfo : EIATTR_CUDA_API_VERSION
	.align		4
        /*0000*/ 	.byte	0x04, 0x37
        /*0002*/ 	.short	(.L_8 - .L_7)
.L_7:
        /*0004*/ 	.word	0x00000082


	//----- nvinfo : EIATTR_SPARSE_MMA_MASK
	.align		4
.L_8:
        /*0008*/ 	.byte	0x03, 0x50
        /*000a*/ 	.short	0x0000


	//----- nvinfo : EIATTR_MAXREG_COUNT
	.align		4
        /*000c*/ 	.byte	0x03, 0x1b
        /*000e*/ 	.short	0x00ff


	//----- nvinfo : EIATTR_EXTERNS
	.align		4
        /*0010*/ 	.byte	0x04, 0x0f
        /*0012*/ 	.short	(.L_10 - .L_9)


	//   ....[0]....
	.align		4
.L_9:
        /*0014*/ 	.word	index@(vprintf)


	//----- nvinfo : EIATTR_MERCURY_ISA_VERSION
	.align		4
.L_10:
        /*0018*/ 	.byte	0x03, 0x5f
        /*001a*/ 	.short	0x0101


	//----- nvinfo : EIATTR_VRC_CTA_INIT_COUNT
	.align		4
        /*001c*/ 	.byte	0x02, 0x4a
	.zero		1
	.zero		1


	//----- nvinfo : EIATTR_SYSCALL_OFFSETS
	.align		4
        /*0020*/ 	.byte	0x04, 0x46
        /*0022*/ 	.short	(.L_12 - .L_11)


	//   ....[0]....
.L_11:
        /*0024*/ 	.word	0x00000110


	//----- nvinfo : EIATTR_EXIT_INSTR_OFFSETS
	.align		4
.L_12:
        /*0028*/ 	.byte	0x04, 0x1c
        /*002a*/ 	.short	(.L_14 - .L_13)


	//   ....[0]....
.L_13:
        /*002c*/ 	.word	0x00000120


	//----- nvinfo : EIATTR_SW_WAR
	.align		4
.L_14:
        /*0030*/ 	.byte	0x04, 0x36
        /*0032*/ 	.short	(.L_16 - .L_15)
.L_15:
        /*0034*/ 	.word	0x00000008
.L_16:


//--------------------- .nv.callgraph             --------------------------
	.section	.nv.callgraph,"",@"SHT_CUDA_CALLGRAPH"
	.align	4
	.sectionentsize	8
	.align		4
        /*0000*/ 	.word	0x00000000
	.align		4
        /*0004*/ 	.word	0xffffffff
	.align		4
        /*0008*/ 	.word	index@(_Z12hello_kernelv)
	.align		4
        /*000c*/ 	.word	index@(vprintf)
	.align		4
        /*0010*/ 	.word	0x00000000
	.align		4
        /*0014*/ 	.word	0xfffffffe
	.align		4
        /*0018*/ 	.word	0x00000000
	.align		4
        /*001c*/ 	.word	0xfffffffd
	.align		4
        /*0020*/ 	.word	0x00000000
	.align		4
        /*0024*/ 	.word	0xfffffffc


//--------------------- .nv.constant4             --------------------------
	.section	.nv.constant4,"a",@progbits
	.align	8
	.align		8
.nv.constant4:
        /*0000*/ 	.dword	vprintf
	.align		8
        /*0008*/ 	.dword	$str


//--------------------- .text._Z12hello_kernelv   --------------------------
	.section	.text._Z12hello_kernelv,"ax",@progbits
	.align	128
        .global         _Z12hello_kernelv
        .type           _Z12hello_kernelv,@function
        .size           _Z12hello_kernelv,(.L_x_2 - _Z12hello_kernelv)
        .other          _Z12hello_kernelv,@"STO_CUDA_ENTRY STV_DEFAULT"
_Z12hello_kernelv:
.text._Z12hello_kernelv:
[----:B------:R-:W0:Y:S01]  /*0000*/  LDC R1, c[0x0][0x37c] ;  /* 0x0000df00ff017b82 */ /* 0x000e220000000800 */
[----:B------:R-:W1:Y:S01]  /*0010*/  S2R R0, SR_CTAID.X ;  /* 0x0000000000007919 */ /* 0x000e620000002500 */
[----:B------:R-:W2:Y:S01]  /*0020*/  LDCU UR5, c[0x0][0x2fc] ;  /* 0x00005f80ff0577ac */ /* 0x000ea20008000800 */
[----:B------:R-:W-:Y:S01]  /*0030*/  MOV R2, 0x0 ;  /* 0x0000000000027802 */ /* 0x000fe20000000f00 */
[----:B0-----:R-:W-:Y:S01]  /*0040*/  VIADD R1, R1, 0xfffffff8 ;  /* 0xfffffff801017836 */ /* 0x001fe20000000000 */
[----:B------:R-:W1:Y:S01]  /*0050*/  S2R R3, SR_TID.X ;  /* 0x0000000000037919 */ /* 0x000e620000002100 */
[----:B------:R-:W1:Y:S01]  /*0060*/  LDCU UR6, c[0x0][0x360] ;  /* 0x00006c00ff0677ac */ /* 0x000e620008000800 */
[----:B------:R-:W0:Y:S02]  /*0070*/  LDCU UR4, c[0x0][0x2f8] ;  /* 0x00005f00ff0477ac */ /* 0x000e240008000800 */
[----:B0-----:R-:W-:-:S05]  /*0080*/  IADD3 R6, P0, PT, R1, UR4, RZ ;  /* 0x0000000401067c10 */ /* 0x001fca000ff1e0ff */
[----:B--2---:R-:W-:Y:S02]  /*0090*/  IMAD.X R7, RZ, RZ, UR5, P0 ;  /* 0x00000005ff077e24 */ /* 0x004fe400080e06ff */
[----:B-1----:R-:W-:Y:S01]  /*00a0*/  IMAD R0, R0, UR6, R3 ;  /* 0x0000000600007c24 */ /* 0x002fe2000f8e0203 */
[----:B------:R-:W0:Y:S01]  /*00b0*/  LDCU.64 UR6, c[0x4][0x8] ;  /* 0x01000100ff0677ac */ /* 0x000e220008000a00 */
[----:B------:R-:W1:Y:S03]  /*00c0*/  LDC.64 R2, c[0x4][R2] ;  /* 0x0100000002027b82 */ /* 0x000e660000000a00 */
[----:B------:R2:W-:Y:S01]  /*00d0*/  STL [R1], R0 ;  /* 0x0000000001007387 */ /* 0x0005e20000100800 */
[----:B0-----:R-:W-:Y:S01]  /*00e0*/  IMAD.U32 R4, RZ, RZ, UR6 ;  /* 0x00000006ff047e24 */ /* 0x001fe2000f8e00ff */
[----:B--2---:R-:W-:-:S07]  /*00f0*/  MOV R5, UR7 ;  /* 0x0000000700057c02 */ /* 0x004fce0008000f00 */
[----:B------:R-:W-:-:S07]  /*0100*/  LEPC R20, `(.L_x_0) ;  /* 0x000000001014794e */ /* 0x000fce0000000000 */
[----:B-1----:R-:W-:Y:S05]  /*0110*/  CALL.ABS.NOINC R2 ;  /* 0x0000000002007343 */ /* 0x002fea0003c00000 */
.L_x_0:
[----:B------:R-:W-:Y:S05]  /*0120*/  EXIT ;  /* 0x000000000000794d */ /* 0x000fea0003800000 */
.L_x_1:
[----:B------:R-:W-:-:S00]  /*0130*/  BRA `(.L_x_1) ;  /* 0xfffffffc00fc7947 */ /* 0x000fc0000383ffff */
[----:B------:R-:W-:-:S00]  /*0140*/  NOP ;  /* 0x0000000000007918 */ /* 0x000fc00000000000 */
        /* <DEDUP_REMOVED lines=11> */
.L_x_2:


//--------------------- .nv.global.init           --------------------------
	.section	.nv.global.init,"aw",@progbits
.nv.global.init:
	.type		$str,@object
	.size		$str,(.L_0 - $str)
$str:
        /*0000*/ 	.byte	0x48, 0x65, 0x6c, 0x6c, 0x6f, 0x20, 0x66, 0x72, 0x6f, 0x6d, 0x20, 0x74, 0x69, 0x64, 0x20, 0x3a
        /*0010*/ 	.byte	0x20, 0x25, 0x64, 0x0a, 0x00
.L_0:


//--------------------- .nv.shared.reserved.0     --------------------------
	.section	.nv.shared.reserved.0,"aw",@nobits
	.weak		__nv_reservedSMEM_offset_0_alias
	.size		__nv_reservedSMEM_offset_0_alias, 0, 64
	.other		__nv_reservedSMEM_offset_0_alias,@"STO_CUDA_RESERVED_SHARED STV_DEFAULT"
__nv_reservedSMEM_offset_0_alias:
	.zero		0
	.zero		64


//--------------------- .nv.constant0._Z12hello_kernelv --------------------------
	.section	.nv.constant0._Z12hello_kernelv,"a",@progbits
	.sectionflags	@""
	.align	4
.nv.constant0._Z12hello_kernelv:
	.zero		896


//--------------------- SYMBOLS --------------------------

	.type		.nv.reservedSmem.offset0,@object
	.size		.nv.reservedSmem.offset0,0x4
	.type		vprintf,@function
